	.headerflags	@"EF_CUDA_TEXMODE_UNIFIED EF_CUDA_64BIT_ADDRESS EF_CUDA_ACCELERATORS EF_CUDA_SM90 EF_CUDA_VIRTUAL_SM(EF_CUDA_SM90)"
	.elftype	@"ET_EXEC"


//--------------------- .nv.info                  --------------------------
	.section	.nv.info,"",@"SHT_CUDA_INFO"
	.align	4


	//----- nvinfo : EIATTR_REGCOUNT
	.align		4
        /*0000*/ 	.byte	0x04, 0x2f
        /*0002*/ 	.short	(.L_3 - .L_2)
	.align		4
.L_2:
        /*0004*/ 	.word	index@(triton_per_fused__native_batch_norm_legit_no_training__prelu_kernel_add_cat_mean_mul_1)
        /*0008*/ 	.word	0x0000001e


	//----- nvinfo : EIATTR_MIN_STACK_SIZE
	.align		4
.L_3:
        /*000c*/ 	.byte	0x04, 0x12
        /*000e*/ 	.short	(.L_5 - .L_4)
	.align		4
.L_4:
        /*0010*/ 	.word	index@(triton_per_fused__native_batch_norm_legit_no_training__prelu_kernel_add_cat_mean_mul_1)
        /*0014*/ 	.word	0x00000000


	//----- nvinfo : EIATTR_FRAME_SIZE
	.align		4
.L_5:
        /*0018*/ 	.byte	0x04, 0x11
        /*001a*/ 	.short	(.L_7 - .L_6)
	.align		4
.L_6:
        /*001c*/ 	.word	index@(triton_per_fused__native_batch_norm_legit_no_training__prelu_kernel_add_cat_mean_mul_1)
        /*0020*/ 	.word	0x00000000


	//----- nvinfo : EIATTR_MIN_STACK_SIZE
	.align		4
.L_7:
        /*0024*/ 	.byte	0x04, 0x12
        /*0026*/ 	.short	(.L_9 - .L_8)
	.align		4
.L_8:
        /*0028*/ 	.word	index@(triton_per_fused__native_batch_norm_legit_no_training__prelu_kernel_add_cat_mean_mul_1)
        /*002c*/ 	.word	0x00000000
.L_9:


//--------------------- .nv.info.triton_per_fused__native_batch_norm_legit_no_training__prelu_kernel_add_cat_mean_mul_1 --------------------------
	.section	.nv.info.triton_per_fused__native_batch_norm_legit_no_training__prelu_kernel_add_cat_mean_mul_1,"",@"SHT_CUDA_INFO"
	.sectionflags	@""
	.align	4


	//----- nvinfo : EIATTR_CUDA_API_VERSION
	.align		4
        /*0000*/ 	.byte	0x04, 0x37
        /*0002*/ 	.short	(.L_11 - .L_10)
.L_10:
        /*0004*/ 	.word	0x0000007c


	//----- nvinfo : EIATTR_KPARAM_INFO
	.align		4
.L_11:
        /*0008*/ 	.byte	0x04, 0x17
        /*000a*/ 	.short	(.L_13 - .L_12)
.L_12:
        /*000c*/ 	.word	0x00000000
        /*0010*/ 	.short	0x000d
        /*0012*/ 	.short	0x0064
        /*0014*/ 	.byte	0x00, 0xf0, 0x11, 0x00


	//----- nvinfo : EIATTR_KPARAM_INFO
	.align		4
.L_13:
        /*0018*/ 	.byte	0x04, 0x17
        /*001a*/ 	.short	(.L_15 - .L_14)
.L_14:
        /*001c*/ 	.word	0x00000000
        /*0020*/ 	.short	0x000c
        /*0022*/ 	.short	0x0060
        /*0024*/ 	.byte	0x00, 0xf0, 0x11, 0x00


	//----- nvinfo : EIATTR_KPARAM_INFO
	.align		4
.L_15:
        /*0028*/ 	.byte	0x04, 0x17
        /*002a*/ 	.short	(.L_17 - .L_16)
.L_16:
        /*002c*/ 	.word	0x00000000
        /*0030*/ 	.short	0x000b
        /*0032*/ 	.short	0x0058
        /*0034*/ 	.byte	0x00, 0xf4, 0x21, 0x00


	//----- nvinfo : EIATTR_KPARAM_INFO
	.align		4
.L_17:
        /*0038*/ 	.byte	0x04, 0x17
        /*003a*/ 	.short	(.L_19 - .L_18)
.L_18:
        /*003c*/ 	.word	0x00000000
        /*0040*/ 	.short	0x000a
        /*0042*/ 	.short	0x0050
        /*0044*/ 	.byte	0x00, 0xf4, 0x21, 0x00


	//----- nvinfo : EIATTR_KPARAM_INFO
	.align		4
.L_19:
        /*0048*/ 	.byte	0x04, 0x17
        /*004a*/ 	.short	(.L_21 - .L_20)
.L_20:
        /*004c*/ 	.word	0x00000000
        /*0050*/ 	.short	0x0009
        /*0052*/ 	.short	0x0048
        /*0054*/ 	.byte	0x00, 0xf4, 0x21, 0x00


	//----- nvinfo : EIATTR_KPARAM_INFO
	.align		4
.L_21:
        /*0058*/ 	.byte	0x04, 0x17
        /*005a*/ 	.short	(.L_23 - .L_22)
.L_22:
        /*005c*/ 	.word	0x00000000
        /*0060*/ 	.short	0x0008
        /*0062*/ 	.short	0x0040
        /*0064*/ 	.byte	0x00, 0xf4, 0x21, 0x00


	//----- nvinfo : EIATTR_KPARAM_INFO
	.align		4
.L_23:
        /*0068*/ 	.byte	0x04, 0x17
        /*006a*/ 	.short	(.L_25 - .L_24)
.L_24:
        /*006c*/ 	.word	0x00000000
        /*0070*/ 	.short	0x0007
        /*0072*/ 	.short	0x0038
        /*0074*/ 	.byte	0x00, 0xf4, 0x21, 0x00


	//----- nvinfo : EIATTR_KPARAM_INFO
	.align		4
.L_25:
        /*0078*/ 	.byte	0x04, 0x17
        /*007a*/ 	.short	(.L_27 - .L_26)
.L_26:
        /*007c*/ 	.word	0x00000000
        /*0080*/ 	.short	0x0006
        /*0082*/ 	.short	0x0030
        /*0084*/ 	.byte	0x00, 0xf4, 0x21, 0x00


	//----- nvinfo : EIATTR_KPARAM_INFO
	.align		4
.L_27:
        /*0088*/ 	.byte	0x04, 0x17
        /*008a*/ 	.short	(.L_29 - .L_28)
.L_28:
        /*008c*/ 	.word	0x00000000
        /*0090*/ 	.short	0x0005
        /*0092*/ 	.short	0x0028
        /*0094*/ 	.byte	0x00, 0xf4, 0x21, 0x00


	//----- nvinfo : EIATTR_KPARAM_INFO
	.align		4
.L_29:
        /*0098*/ 	.byte	0x04, 0x17
        /*009a*/ 	.short	(.L_31 - .L_30)
.L_30:
        /*009c*/ 	.word	0x00000000
        /*00a0*/ 	.short	0x0004
        /*00a2*/ 	.short	0x0020
        /*00a4*/ 	.byte	0x00, 0xf4, 0x21, 0x00


	//----- nvinfo : EIATTR_KPARAM_INFO
	.align		4
.L_31:
        /*00a8*/ 	.byte	0x04, 0x17
        /*00aa*/ 	.short	(.L_33 - .L_32)
.L_32:
        /*00ac*/ 	.word	0x00000000
        /*00b0*/ 	.short	0x0003
        /*00b2*/ 	.short	0x0018
        /*00b4*/ 	.byte	0x00, 0xf4, 0x21, 0x00


	//----- nvinfo : EIATTR_KPARAM_INFO
	.align		4
.L_33:
        /*00b8*/ 	.byte	0x04, 0x17
        /*00ba*/ 	.short	(.L_35 - .L_34)
.L_34:
        /*00bc*/ 	.word	0x00000000
        /*00c0*/ 	.short	0x0002
        /*00c2*/ 	.short	0x0010
        /*00c4*/ 	.byte	0x00, 0xf4, 0x21, 0x00


	//----- nvinfo : EIATTR_KPARAM_INFO
	.align		4
.L_35:
        /*00c8*/ 	.byte	0x04, 0x17
        /*00ca*/ 	.short	(.L_37 - .L_36)
.L_36:
        /*00cc*/ 	.word	0x00000000
        /*00d0*/ 	.short	0x0001
        /*00d2*/ 	.short	0x0008
        /*00d4*/ 	.byte	0x00, 0xf4, 0x21, 0x00


	//----- nvinfo : EIATTR_KPARAM_INFO
	.align		4
.L_37:
        /*00d8*/ 	.byte	0x04, 0x17
        /*00da*/ 	.short	(.L_39 - .L_38)
.L_38:
        /*00dc*/ 	.word	0x00000000
        /*00e0*/ 	.short	0x0000
        /*00e2*/ 	.short	0x0000
        /*00e4*/ 	.byte	0x00, 0xf4, 0x21, 0x00


	//----- nvinfo : EIATTR_SPARSE_MMA_MASK
	.align		4
.L_39:
        /*00e8*/ 	.byte	0x03, 0x50
        /*00ea*/ 	.short	0x0000


	//----- nvinfo : EIATTR_MAXREG_COUNT
	.align		4
        /*00ec*/ 	.byte	0x03, 0x1b
        /*00ee*/ 	.short	0x00ff


	//----- nvinfo : EIATTR_COOP_GROUP_MASK_REGIDS
	.align		4
        /*00f0*/ 	.byte	0x04, 0x29
        /*00f2*/ 	.short	(.L_41 - .L_40)


	//   ....[0]....
.L_40:
        /*00f4*/ 	.word	0xffffffff


	//   ....[1]....
        /*00f8*/ 	.word	0xffffffff


	//   ....[2]....
        /*00fc*/ 	.word	0xffffffff


	//----- nvinfo : EIATTR_COOP_GROUP_INSTR_OFFSETS
	.align		4
.L_41:
        /*0100*/ 	.byte	0x04, 0x28
        /*0102*/ 	.short	(.L_43 - .L_42)


	//   ....[0]....
.L_42:
        /*0104*/ 	.word	0x000005c0


	//   ....[1]....
        /*0108*/ 	.word	0x00000620


	//   ....[2]....
        /*010c*/ 	.word	0x000006b0


	//----- nvinfo : EIATTR_EXIT_INSTR_OFFSETS
	.align		4
.L_43:
        /*0110*/ 	.byte	0x04, 0x1c
        /*0112*/ 	.short	(.L_45 - .L_44)


	//   ....[0]....
.L_44:
        /*0114*/ 	.word	0x00000800


	//   ....[1]....
        /*0118*/ 	.word	0x00000830


	//----- nvinfo : EIATTR_REQNTID
	.align		4
.L_45:
        /*011c*/ 	.byte	0x04, 0x10
        /*011e*/ 	.short	(.L_47 - .L_46)
.L_46:
        /*0120*/ 	.word	0x00000040
        /*0124*/ 	.word	0x00000001
        /*0128*/ 	.word	0x00000001


	//----- nvinfo : EIATTR_CBANK_PARAM_SIZE
	.align		4
.L_47:
        /*012c*/ 	.byte	0x03, 0x19
        /*012e*/ 	.short	0x0068


	//----- nvinfo : EIATTR_PARAM_CBANK
	.align		4
        /*0130*/ 	.byte	0x04, 0x0a
        /*0132*/ 	.short	(.L_49 - .L_48)
	.align		4
.L_48:
        /*0134*/ 	.word	index@(.nv.constant0.triton_per_fused__native_batch_norm_legit_no_training__prelu_kernel_add_cat_mean_mul_1)
        /*0138*/ 	.short	0x0210
        /*013a*/ 	.short	0x0068


	//----- nvinfo : EIATTR_SW_WAR
	.align		4
.L_49:
        /*013c*/ 	.byte	0x04, 0x36
        /*013e*/ 	.short	(.L_51 - .L_50)
.L_50:
        /*0140*/ 	.word	0x00000008
.L_51:


//--------------------- .nv.callgraph             --------------------------
	.section	.nv.callgraph,"",@"SHT_CUDA_CALLGRAPH"
	.align	4
	.sectionentsize	8
	.align		4
        /*0000*/ 	.word	0x00000000
	.align		4
        /*0004*/ 	.word	0xffffffff
	.align		4
        /*0008*/ 	.word	0x00000000
	.align		4
        /*000c*/ 	.word	0xfffffffe
	.align		4
        /*0010*/ 	.word	0x00000000
	.align		4
        /*0014*/ 	.word	0xfffffffd
	.align		4
        /*0018*/ 	.word	0x00000000
	.align		4
        /*001c*/ 	.word	0xfffffffc


//--------------------- .nv.constant4             --------------------------
	.section	.nv.constant4,"a",@progbits
	.align	8
	.align		8
.nv.constant4:
        /*0000*/ 	.dword	_$_str
	.align		8
        /*0008*/ 	.dword	_$_str_$_2


//--------------------- .text.triton_per_fused__native_batch_norm_legit_no_training__prelu_kernel_add_cat_mean_mul_1 --------------------------
	.section	.text.triton_per_fused__native_batch_norm_legit_no_training__prelu_kernel_add_cat_mean_mul_1,"ax",@progbits
	.sectionflags	@"SHF_BARRIERS=1"
	.align	128
        .global         triton_per_fused__native_batch_norm_legit_no_training__prelu_kernel_add_cat_mean_mul_1
        .type           triton_per_fused__native_batch_norm_legit_no_training__prelu_kernel_add_cat_mean_mul_1,@function
        .size           triton_per_fused__native_batch_norm_legit_no_training__prelu_kernel_add_cat_mean_mul_1,(.L_x_1 - triton_per_fused__native_batch_norm_legit_no_training__prelu_kernel_add_cat_mean_mul_1)
        .other          triton_per_fused__native_batch_norm_legit_no_training__prelu_kernel_add_cat_mean_mul_1,@"STO_CUDA_ENTRY STV_DEFAULT"
triton_per_fused__native_batch_norm_legit_no_training__prelu_kernel_add_cat_mean_mul_1:
.text.triton_per_fused__native_batch_norm_legit_no_training__prelu_kernel_add_cat_mean_mul_1:
[----:B------:R-:W0:Y:S01]  /*0000*/  LDC R1, c[0x0][0x28] ;  /* 0x00000a00ff017b82 */ /* 0x000e220000000800 */
[----:B------:R-:W1:Y:S07]  /*0010*/  S2R R15, SR_TID.X ;  /* 0x00000000000f7919 */ /* 0x000e6e0000002100 */
[----:B------:R-:W2:Y:S01]  /*0020*/  LDC.64 R4, c[0x0][0x230] ;  /* 0x00008c00ff047b82 */ /* 0x000ea20000000a00 */
[----:B------:R-:W-:Y:S01]  /*0030*/  IMAD.MOV.U32 R0, RZ, RZ, RZ ;  /* 0x000000ffff007224 */ /* 0x000fe200078e00ff */
[----:B------:R-:W-:Y:S01]  /*0040*/  ULDC.64 UR6, c[0x0][0x208] ;  /* 0x0000820000067ab9 */ /* 0x000fe20000000a00 */
[----:B------:R-:W3:Y:S05]  /*0050*/  S2R R12, SR_CTAID.X ;  /* 0x00000000000c7919 */ /* 0x000eea0000002500 */
[----:B------:R-:W4:Y:S08]  /*0060*/  LDC.64 R22, c[0x0][0x218] ;  /* 0x00008600ff167b82 */ /* 0x000f300000000a00 */
[----:B------:R-:W5:Y:S01]  /*0070*/  LDC.64 R10, c[0x0][0x238] ;  /* 0x00008e00ff0a7b82 */ /* 0x000f620000000a00 */
[----:B-1----:R-:W-:-:S02]  /*0080*/  SHF.R.U32.HI R13, RZ, 0x3, R15 ;  /* 0x00000003ff0d7819 */ /* 0x002fc4000001160f */
[----:B---3--:R-:W-:Y:S02]  /*0090*/  SHF.L.U32 R12, R12, 0x3, RZ ;  /* 0x000000030c0c7819 */ /* 0x008fe400000006ff */
[----:B------:R-:W-:-:S04]  /*00a0*/  SGXT.U32 R13, R13, 0x3 ;  /* 0x000000030d0d781a */ /* 0x000fc80000000000 */
[----:B------:R-:W-:-:S04]  /*00b0*/  LOP3.LUT R18, R12, R13, RZ, 0xfc, !PT ;  /* 0x0000000d0c127212 */ /* 0x000fc800078efcff */
[----:B------:R-:W-:Y:S02]  /*00c0*/  SHF.R.S32.HI R3, RZ, 0x1f, R18 ;  /* 0x0000001fff037819 */ /* 0x000fe40000011412 */
[----:B------:R-:W-:Y:S02]  /*00d0*/  ISETP.GE.AND P1, PT, R18, 0x10, PT ;  /* 0x000000101200780c */ /* 0x000fe40003f26270 */
[----:B------:R-:W-:Y:S02]  /*00e0*/  LEA.HI R6, R3, R18, RZ, 0x2 ;  /* 0x0000001203067211 */ /* 0x000fe400078f10ff */
[----:B------:R-:W1:Y:S02]  /*00f0*/  LDC.64 R2, c[0x0][0x220] ;  /* 0x00008800ff027b82 */ /* 0x000e640000000a00 */
[----:B------:R-:W-:-:S04]  /*0100*/  LOP3.LUT R21, R6, 0xfffffffc, RZ, 0xc0, !PT ;  /* 0xfffffffc06157812 */ /* 0x000fc800078ec0ff */
[----:B------:R-:W-:-:S05]  /*0110*/  IADD3 R21, R18, -R21, RZ ;  /* 0x8000001512157210 */ /* 0x000fca0007ffe0ff */
[----:B--2---:R-:W-:-:S05]  /*0120*/  IMAD.WIDE R4, R21, 0x4, R4 ;  /* 0x0000000415047825 */ /* 0x004fca00078e0204 */
[----:B------:R2:W3:Y:S01]  /*0130*/  @!P1 LDG.E.EL R0, desc[UR6][R4.64] ;  /* 0x0000000604009981 */ /* 0x0004e2000c2e1900 */
[----:B------:R-:W-:Y:S01]  /*0140*/  SHF.L.U32 R19, R15, 0x1, RZ ;  /* 0x000000010f137819 */ /* 0x000fe200000006ff */
[----:B------:R-:W-:Y:S01]  /*0150*/  IMAD.SHL.U32 R8, R6, 0x8, RZ ;  /* 0x0000000806087824 */ /* 0x000fe200078e00ff */
[----:B------:R-:W-:Y:S01]  /*0160*/  ISETP.GE.AND P4, PT, R21, 0x2, PT ;  /* 0x000000021500780c */ /* 0x000fe20003f86270 */
[----:B------:R-:W5:Y:S01]  /*0170*/  LDC.64 R6, c[0x0][0x228] ;  /* 0x00008a00ff067b82 */ /* 0x000f620000000a00 */
[----:B------:R-:W-:Y:S02]  /*0180*/  LOP3.LUT R19, R19, 0xe, RZ, 0xc0, !PT ;  /* 0x0000000e13137812 */ /* 0x000fe400078ec0ff */
[----:B------:R-:W-:Y:S02]  /*0190*/  LOP3.LUT R9, R8, 0xffffffe0, RZ, 0xc0, !PT ;  /* 0xffffffe008097812 */ /* 0x000fe400078ec0ff */
[----:B------:R-:W-:Y:S02]  /*01a0*/  LEA R8, R21, R19, 0x4 ;  /* 0x0000001315087211 */ /* 0x000fe400078e20ff */
[----:B--2---:R-:W-:-:S02]  /*01b0*/  CS2R R4, SRZ ;  /* 0x0000000000047805 */ /* 0x004fc4000001ff00 */
[----:B------:R-:W-:Y:S02]  /*01c0*/  ISETP.LT.AND P0, PT, R18, 0x10, !P4 ;  /* 0x000000101200780c */ /* 0x000fe40006701270 */
[----:B------:R-:W-:Y:S01]  /*01d0*/  ISETP.GT.AND P2, PT, R21, 0x1, !P1 ;  /* 0x000000011500780c */ /* 0x000fe20004f44270 */
[----:B------:R-:W-:Y:S02]  /*01e0*/  IMAD.IADD R17, R8, 0x1, R9 ;  /* 0x0000000108117824 */ /* 0x000fe400078e0209 */
[----:B------:R-:W2:Y:S02]  /*01f0*/  LDC.64 R8, c[0x0][0x240] ;  /* 0x00009000ff087b82 */ /* 0x000ea40000000a00 */
[----:B----4-:R-:W-:Y:S01]  /*0200*/  IMAD.WIDE R22, R17, 0x4, R22 ;  /* 0x0000000411167825 */ /* 0x010fe200078e0216 */
[----:B------:R-:W-:-:S05]  /*0210*/  IADD3 R27, R17, -0x20, RZ ;  /* 0xffffffe0111b7810 */ /* 0x000fca0007ffe0ff */
[----:B-1----:R-:W-:Y:S01]  /*0220*/  IMAD.WIDE R26, R27, 0x4, R2 ;  /* 0x000000041b1a7825 */ /* 0x002fe200078e0202 */
[----:B------:R-:W-:Y:S01]  /*0230*/  CS2R R2, SRZ ;  /* 0x0000000000027805 */ /* 0x000fe2000001ff00 */
[----:B------:R1:W4:Y:S02]  /*0240*/  @P0 LDG.E.64 R4, desc[UR6][R22.64] ;  /* 0x0000000616040981 */ /* 0x000324000c1e1b00 */
[----:B------:R-:W-:Y:S02]  /*0250*/  IMAD.MOV.U32 R14, RZ, RZ, RZ ;  /* 0x000000ffff0e7224 */ /* 0x000fe400078e00ff */
[C---:B0----5:R-:W-:Y:S01]  /*0260*/  IMAD.WIDE R24, R21.reuse, 0x4, R6 ;  /* 0x0000000415187825 */ /* 0x061fe200078e0206 */
[----:B------:R-:W5:Y:S01]  /*0270*/  @P2 LDG.E.64 R2, desc[UR6][R26.64] ;  /* 0x000000061a022981 */ /* 0x000f62000c1e1b00 */
[----:B------:R-:W1:Y:S01]  /*0280*/  LDC.64 R6, c[0x0][0x250] ;  /* 0x00009400ff067b82 */ /* 0x000e620000000a00 */
[----:B------:R-:W-:Y:S02]  /*0290*/  CS2R R16, SRZ ;  /* 0x0000000000107805 */ /* 0x000fe4000001ff00 */
[----:B------:R0:W5:Y:S01]  /*02a0*/  @!P1 LDG.E.EL R14, desc[UR6][R24.64] ;  /* 0x00000006180e9981 */ /* 0x000162000c2e1900 */
[----:B------:R-:W-:-:S04]  /*02b0*/  IMAD.WIDE R10, R21, 0x4, R10 ;  /* 0x00000004150a7825 */ /* 0x000fc800078e020a */
[C---:B--2---:R-:W-:Y:S01]  /*02c0*/  IMAD.WIDE R8, R21.reuse, 0x4, R8 ;  /* 0x0000000415087825 */ /* 0x044fe200078e0208 */
[----:B------:R2:W5:Y:S04]  /*02d0*/  @!P1 LDG.E.EL R17, desc[UR6][R10.64] ;  /* 0x000000060a119981 */ /* 0x000568000c2e1900 */
[----:B------:R3:W5:Y:S01]  /*02e0*/  @!P1 LDG.E.EL R16, desc[UR6][R8.64] ;  /* 0x0000000608109981 */ /* 0x000762000c2e1900 */
[----:B-1----:R-:W-:Y:S01]  /*02f0*/  IMAD.WIDE R22, R21, 0x4, R6 ;  /* 0x0000000415167825 */ /* 0x002fe200078e0206 */
[----:B------:R-:W-:Y:S01]  /*0300*/  CS2R R20, SRZ ;  /* 0x0000000000147805 */ /* 0x000fe2000001ff00 */
[----:B------:R-:W0:Y:S05]  /*0310*/  LDC.64 R6, c[0x0][0x258] ;  /* 0x00009600ff067b82 */ /* 0x000e2a0000000a00 */
[----:B------:R-:W5:Y:S01]  /*0320*/  @!P1 LDG.E.EL R20, desc[UR6][R22.64] ;  /* 0x0000000616149981 */ /* 0x000f62000c2e1900 */
[----:B0-----:R-:W-:-:S02]  /*0330*/  IMAD.WIDE R24, R18, 0x4, R6 ;  /* 0x0000000412187825 */ /* 0x001fc400078e0206 */
[----:B------:R-:W0:Y:S03]  /*0340*/  LDC.64 R6, c[0x0][0x248] ;  /* 0x00009200ff067b82 */ /* 0x000e260000000a00 */
[----:B------:R-:W5:Y:S01]  /*0350*/  @!P1 LDG.E.EL R21, desc[UR6][R24.64] ;  /* 0x0000000618159981 */ /* 0x000f62000c2e1900 */
[----:B------:R-:W-:Y:S02]  /*0360*/  LEA R19, R18, R19, 0x4 ;  /* 0x0000001312137211 */ /* 0x000fe400078e20ff */
[----:B--2---:R-:W-:-:S03]  /*0370*/  CS2R R10, SRZ ;  /* 0x00000000000a7805 */ /* 0x004fc6000001ff00 */
[----:B0-----:R-:W-:-:S05]  /*0380*/  IMAD.WIDE R6, R19, 0x4, R6 ;  /* 0x0000000413067825 */ /* 0x001fca00078e0206 */
[----:B------:R0:W2:Y:S01]  /*0390*/  @!P1 LDG.E.64 R10, desc[UR6][R6.64] ;  /* 0x00000006060a9981 */ /* 0x0000a2000c1e1b00 */
[----:B------:R-:W1:Y:S01]  /*03a0*/  S2UR UR5, SR_CgaCtaId ;  /* 0x00000000000579c3 */ /* 0x000e620000008800 */
[----:B------:R-:W-:Y:S02]  /*03b0*/  UMOV UR4, 0x400 ;  /* 0x0000040000047882 */ /* 0x000fe40000000000 */
[----:B-1----:R-:W-:Y:S01]  /*03c0*/  UPRMT UR4, UR5, 0x654, UR4 ;  /* 0x0000065405047896 */ /* 0x002fe20008000004 */
[----:B---3--:R-:W-:Y:S01]  /*03d0*/  FADD R8, R0, 0.0010000000474974513054 ;  /* 0x3a83126f00087421 */ /* 0x008fe20000000000 */
[----:B------:R-:W-:-:S03]  /*03e0*/  IMAD.MOV.U32 R0, RZ, RZ, 0x3e800000 ;  /* 0x3e800000ff007424 */ /* 0x000fc600078e00ff */
[----:B------:R-:W1:Y:S02]  /*03f0*/  MUFU.SQRT R9, R8 ;  /* 0x0000000800097308 */ /* 0x000e640000002000 */
[C---:B-1----:R-:W-:Y:S02]  /*0400*/  FSETP.GT.AND P3, PT, R9.reuse, 8.50705917302346158658e+37, PT ;  /* 0x7e8000000900780b */ /* 0x042fe40003f64000 */
[----:B------:R-:W-:Y:S02]  /*0410*/  FSETP.GEU.AND P5, PT, R9, 1.175494350822287508e-38, PT ;  /* 0x008000000900780b */ /* 0x000fe40003fae000 */
[----:B------:R-:W-:Y:S02]  /*0420*/  FSEL R18, R0, 1, P3 ;  /* 0x3f80000000127808 */ /* 0x000fe40001800000 */
[----:B----4-:R-:W-:Y:S02]  /*0430*/  SEL R4, R4, RZ, P0 ;  /* 0x000000ff04047207 */ /* 0x010fe40000000000 */
[----:B------:R-:W-:-:S02]  /*0440*/  SEL R5, R5, RZ, P0 ;  /* 0x000000ff05057207 */ /* 0x000fc40000000000 */
[----:B-----5:R-:W-:-:S03]  /*0450*/  @P4 SEL R4, R2, RZ, P2 ;  /* 0x000000ff02044207 */ /* 0x020fc60001000000 */
[----:B------:R-:W-:Y:S01]  /*0460*/  @P3 FMUL R9, R9, 0.25 ;  /* 0x3e80000009093820 */ /* 0x000fe20000400000 */
[----:B------:R-:W-:Y:S01]  /*0470*/  @P4 SEL R5, R3, RZ, P2 ;  /* 0x000000ff03054207 */ /* 0x000fe20001000000 */
[----:B------:R-:W-:Y:S02]  /*0480*/  @!P5 FMUL R18, R18, 16777216 ;  /* 0x4b8000001212d820 */ /* 0x000fe40000400000 */
[----:B------:R-:W-:Y:S01]  /*0490*/  @!P5 FMUL R9, R9, 16777216 ;  /* 0x4b8000000909d820 */ /* 0x000fe20000400000 */
[--C-:B------:R-:W-:Y:S01]  /*04a0*/  FADD R2, R4, -R14.reuse ;  /* 0x8000000e04027221 */ /* 0x100fe20000000000 */
[----:B------:R-:W-:-:S04]  /*04b0*/  FADD R14, R5, -R14 ;  /* 0x8000000e050e7221 */ /* 0x000fc80000000000 */
[----:B------:R-:W1:Y:S02]  /*04c0*/  MUFU.RCP R9, R9 ;  /* 0x0000000900097308 */ /* 0x000e640000001000 */
[----:B-1----:R-:W-:Y:S01]  /*04d0*/  FMUL R3, R9, R18 ;  /* 0x0000001209037220 */ /* 0x002fe20000400000 */
[----:B------:R-:W-:-:S03]  /*04e0*/  LEA R18, R13, UR4, 0x2 ;  /* 0x000000040d127c11 */ /* 0x000fc6000f8e10ff */
[-C--:B0-----:R-:W-:Y:S01]  /*04f0*/  FMUL R7, R2, R3.reuse ;  /* 0x0000000302077220 */ /* 0x081fe20000400000 */
[----:B------:R-:W-:-:S03]  /*0500*/  FMUL R3, R14, R3 ;  /* 0x000000030e037220 */ /* 0x000fc60000400000 */
[-CC-:B------:R-:W-:Y:S01]  /*0510*/  FFMA R7, R7, R17.reuse, R16.reuse ;  /* 0x0000001107077223 */ /* 0x180fe20000000010 */
[----:B------:R-:W-:-:S04]  /*0520*/  FFMA R16, R3, R17, R16 ;  /* 0x0000001103107223 */ /* 0x000fc80000000010 */
[----:B------:R-:W-:Y:S02]  /*0530*/  FSETP.GT.AND P0, PT, R7, RZ, PT ;  /* 0x000000ff0700720b */ /* 0x000fe40003f04000 */
[----:B------:R-:W-:-:S11]  /*0540*/  FSETP.GT.AND P2, PT, R16, RZ, PT ;  /* 0x000000ff1000720b */ /* 0x000fd60003f44000 */
[-C--:B------:R-:W-:Y:S02]  /*0550*/  @!P0 FMUL R7, R7, R20.reuse ;  /* 0x0000001407078220 */ /* 0x080fe40000400000 */
[----:B------:R-:W-:Y:S01]  /*0560*/  @!P2 FMUL R16, R16, R20 ;  /* 0x000000141010a220 */ /* 0x000fe20000400000 */
[----:B------:R-:W-:-:S03]  /*0570*/  FADD R21, RZ, -R21 ;  /* 0x80000015ff157221 */ /* 0x000fc60000000000 */
[----:B------:R-:W-:Y:S01]  /*0580*/  FADD R2, R7, R16 ;  /* 0x0000001007027221 */ /* 0x000fe20000000000 */
[----:B------:R-:W-:-:S04]  /*0590*/  FMUL R21, R21, 1.4426950216293334961 ;  /* 0x3fb8aa3b15157820 */ /* 0x000fc80000400000 */
[----:B------:R-:W-:Y:S02]  /*05a0*/  FSEL R3, R2, RZ, !P1 ;  /* 0x000000ff02037208 */ /* 0x000fe40004800000 */
[----:B------:R-:W-:-:S03]  /*05b0*/  FSETP.GEU.AND P0, PT, R21, -126, PT ;  /* 0xc2fc00001500780b */ /* 0x000fc60003f0e000 */
[----:B------:R-:W0:Y:S10]  /*05c0*/  SHFL.BFLY PT, R2, R3, 0x4, 0x1f ;  /* 0x0c801f0003027f89 */ /* 0x000e3400000e0000 */
[----:B------:R-:W-:Y:S01]  /*05d0*/  @!P0 FMUL R21, R21, 0.5 ;  /* 0x3f00000015158820 */ /* 0x000fe20000400000 */
[----:B--2---:R-:W-:-:S02]  /*05e0*/  SEL R10, R10, RZ, !P1 ;  /* 0x000000ff0a0a7207 */ /* 0x004fc40004800000 */
[----:B------:R-:W-:Y:S01]  /*05f0*/  SEL R11, R11, RZ, !P1 ;  /* 0x000000ff0b0b7207 */ /* 0x000fe20004800000 */
[----:B0-----:R-:W-:Y:S02]  /*0600*/  FADD R6, R3, R2 ;  /* 0x0000000203067221 */ /* 0x001fe40000000000 */
[----:B------:R0:W1:Y:S03]  /*0610*/  MUFU.EX2 R2, R21 ;  /* 0x0000001500027308 */ /* 0x0000660000000800 */
[----:B------:R-:W2:Y:S01]  /*0620*/  SHFL.BFLY PT, R9, R6, 0x2, 0x1f ;  /* 0x0c401f0006097f89 */ /* 0x000ea200000e0000 */
[----:B0-----:R-:W0:Y:S01]  /*0630*/  LDC.64 R20, c[0x0][0x260] ;  /* 0x00009800ff147b82 */ /* 0x001e220000000a00 */
[----:B-1----:R-:W-:-:S04]  /*0640*/  @!P0 FMUL R2, R2, R2 ;  /* 0x0000000202028220 */ /* 0x002fc80000400000 */
[----:B------:R-:W-:Y:S01]  /*0650*/  FADD R14, R2, 1 ;  /* 0x3f800000020e7421 */ /* 0x000fe20000000000 */
[----:B------:R-:W-:-:S04]  /*0660*/  LOP3.LUT R2, R15, 0x7, RZ, 0xc0, !PT ;  /* 0x000000070f027812 */ /* 0x000fc800078ec0ff */
[----:B------:R-:W-:Y:S01]  /*0670*/  FSETP.GT.AND P0, PT, R14, 8.50705917302346158658e+37, PT ;  /* 0x7e8000000e00780b */ /* 0x000fe20003f04000 */
[----:B--2---:R-:W-:-:S03]  /*0680*/  FADD R9, R6, R9 ;  /* 0x0000000906097221 */ /* 0x004fc60000000000 */
[----:B------:R-:W-:Y:S02]  /*0690*/  FSEL R13, R0, 1, P0 ;  /* 0x3f800000000d7808 */ /* 0x000fe40000000000 */
[----:B------:R-:W-:Y:S01]  /*06a0*/  LEA R6, R2, UR4, 0x2 ;  /* 0x0000000402067c11 */ /* 0x000fe2000f8e10ff */
[----:B------:R-:W1:Y:S01]  /*06b0*/  SHFL.BFLY PT, R8, R9, 0x1, 0x1f ;  /* 0x0c201f0009087f89 */ /* 0x000e6200000e0000 */
[----:B0-----:R-:W-:Y:S01]  /*06c0*/  IMAD.WIDE R20, R19, 0x4, R20 ;  /* 0x0000000413147825 */ /* 0x001fe200078e0214 */
[----:B------:R-:W0:Y:S04]  /*06d0*/  LDC.64 R2, c[0x0][0x210] ;  /* 0x00008400ff027b82 */ /* 0x000e280000000a00 */
[----:B------:R-:W-:Y:S01]  /*06e0*/  @P0 FMUL R14, R14, 0.25 ;  /* 0x3e8000000e0e0820 */ /* 0x000fe20000400000 */
[----:B------:R-:W-:-:S02]  /*06f0*/  LOP3.LUT P0, RZ, R15, 0x38, RZ, 0xc0, !PT ;  /* 0x000000380fff7812 */ /* 0x000fc4000780c0ff */
[----:B------:R-:W-:-:S03]  /*0700*/  LOP3.LUT R15, R12, 0x7, R15, 0xf8, !PT ;  /* 0x000000070c0f7812 */ /* 0x000fc600078ef80f */
[----:B------:R-:W2:Y:S01]  /*0710*/  MUFU.RCP R14, R14 ;  /* 0x0000000e000e7308 */ /* 0x000ea20000001000 */
[----:B------:R-:W-:Y:S01]  /*0720*/  ISETP.LT.AND P0, PT, R15, 0x10, !P0 ;  /* 0x000000100f00780c */ /* 0x000fe20004701270 */
[----:B-1----:R-:W-:Y:S02]  /*0730*/  FADD R17, R9, R8 ;  /* 0x0000000809117221 */ /* 0x002fe40000000000 */
[----:B------:R-:W1:Y:S01]  /*0740*/  LDC.64 R8, c[0x0][0x268] ;  /* 0x00009a00ff087b82 */ /* 0x000e620000000a00 */
[----:B--2---:R-:W-:Y:S01]  /*0750*/  FMUL R13, R14, R13 ;  /* 0x0000000d0e0d7220 */ /* 0x004fe20000400000 */
[----:B0-----:R-:W-:Y:S01]  /*0760*/  IMAD.WIDE R2, R15, 0x4, R2 ;  /* 0x000000040f027825 */ /* 0x001fe200078e0202 */
[----:B------:R0:W-:Y:S03]  /*0770*/  STS [R18], R17 ;  /* 0x0000001112007388 */ /* 0x0001e60000000800 */
[-C--:B------:R-:W-:Y:S01]  /*0780*/  FFMA R10, R7, R13.reuse, R10 ;  /* 0x0000000d070a7223 */ /* 0x080fe2000000000a */
[----:B------:R-:W-:Y:S01]  /*0790*/  FFMA R11, R16, R13, R11 ;  /* 0x0000000d100b7223 */ /* 0x000fe2000000000b */
[----:B------:R-:W-:Y:S01]  /*07a0*/  BAR.SYNC.DEFER_BLOCKING 0x0 ;  /* 0x0000000000007b1d */ /* 0x000fe20000010000 */
[----:B-1----:R-:W-:-:S05]  /*07b0*/  IMAD.WIDE R8, R19, 0x4, R8 ;  /* 0x0000000413087825 */ /* 0x002fca00078e0208 */
[----:B------:R0:W-:Y:S04]  /*07c0*/  @!P1 STG.E.64 desc[UR6][R20.64], R4 ;  /* 0x0000000414009986 */ /* 0x0001e8000c101b06 */
[----:B------:R-:W1:Y:S04]  /*07d0*/  LDS R6, [R6] ;  /* 0x0000000006067984 */ /* 0x000e680000000800 */
[----:B------:R0:W-:Y:S01]  /*07e0*/  @!P1 STG.E.64 desc[UR6][R8.64], R10 ;  /* 0x0000000a08009986 */ /* 0x0001e2000c101b06 */
[----:B------:R-:W-:Y:S06]  /*07f0*/  BAR.SYNC.DEFER_BLOCKING 0x0 ;  /* 0x0000000000007b1d */ /* 0x000fec0000010000 */
[----:B0-----:R-:W-:Y:S05]  /*0800*/  @!P0 EXIT ;  /* 0x000000000000894d */ /* 0x001fea0003800000 */
[----:B-1----:R-:W-:-:S05]  /*0810*/  FMUL R5, R6, 0.0625 ;  /* 0x3d80000006057820 */ /* 0x002fca0000400000 */
[----:B------:R-:W-:Y:S01]  /*0820*/  STG.E desc[UR6][R2.64], R5 ;  /* 0x0000000502007986 */ /* 0x000fe2000c101906 */
[----:B------:R-:W-:Y:S05]  /*0830*/  EXIT ;  /* 0x000000000000794d */ /* 0x000fea0003800000 */
.L_x_0:
[----:B------:R-:W-:-:S00]  /*0840*/  BRA `(.L_x_0) ;  /* 0xfffffffc00fc7947 */ /* 0x000fc0000383ffff */
[----:B------:R-:W-:-:S00]  /*0850*/  NOP ;  /* 0x0000000000007918 */ /* 0x000fc00000000000 */
        /* <DEDUP_REMOVED lines=10> */
.L_x_1:


//--------------------- .nv.global.init           --------------------------
	.section	.nv.global.init,"aw",@progbits
.nv.global.init:
	.type		_$_str,@object
	.size		_$_str,(_$_str_$_2 - _$_str)
_$_str:
        /*0000*/ 	.byte	0x5f, 0x5f, 0x43, 0x55, 0x44, 0x41, 0x5f, 0x46, 0x54, 0x5a, 0x00
	.type		_$_str_$_2,@object
	.size		_$_str_$_2,(.L_1 - _$_str_$_2)
_$_str_$_2:
        /*000b*/ 	.byte	0x5f, 0x5f, 0x43, 0x55, 0x44, 0x41, 0x5f, 0x50, 0x52, 0x45, 0x43, 0x5f, 0x53, 0x51, 0x52, 0x54
        /*001b*/ 	.byte	0x00
.L_1:


//--------------------- .nv.shared.triton_per_fused__native_batch_norm_legit_no_training__prelu_kernel_add_cat_mean_mul_1 --------------------------
	.section	.nv.shared.triton_per_fused__native_batch_norm_legit_no_training__prelu_kernel_add_cat_mean_mul_1,"aw",@nobits
	.sectionflags	@""
	.align	16
	.zero		1024


//--------------------- .nv.constant0.triton_per_fused__native_batch_norm_legit_no_training__prelu_kernel_add_cat_mean_mul_1 --------------------------
	.section	.nv.constant0.triton_per_fused__native_batch_norm_legit_no_training__prelu_kernel_add_cat_mean_mul_1,"a",@progbits
	.sectionflags	@""
	.align	4
.nv.constant0.triton_per_fused__native_batch_norm_legit_no_training__prelu_kernel_add_cat_mean_mul_1:
	.zero		632
